//
// Generated by NVIDIA NVVM Compiler
//
// Compiler Build ID: CL-36424714
// Cuda compilation tools, release 13.0, V13.0.88
// Based on NVVM 20.0.0
//

.version 9.0
.target sm_100
.address_size 64

	// .globl	default_function_kernel

.visible .entry default_function_kernel(
	.param .u64 .ptr .align 1 default_function_kernel_param_0,
	.param .u64 .ptr .align 1 default_function_kernel_param_1,
	.param .u64 .ptr .align 1 default_function_kernel_param_2,
	.param .u64 .ptr .align 1 default_function_kernel_param_3
)
.maxntid 64
{
	.reg .b16 	%rs<4>;
	.reg .b32 	%r<13>;
	.reg .b32 	%f<5>;
	.reg .b64 	%rd<15>;

	ld.param.u64 	%rd1, [default_function_kernel_param_0];
	ld.param.u64 	%rd2, [default_function_kernel_param_1];
	ld.param.u64 	%rd3, [default_function_kernel_param_2];
	ld.param.u64 	%rd4, [default_function_kernel_param_3];
	cvta.to.global.u64 	%rd5, %rd2;
	cvta.to.global.u64 	%rd6, %rd3;
	cvta.to.global.u64 	%rd7, %rd1;
	cvta.to.global.u64 	%rd8, %rd4;
	mov.u32 	%r1, %ctaid.x;
	shl.b32 	%r2, %r1, 6;
	mov.u32 	%r3, %tid.x;
	or.b32  	%r4, %r2, %r3;
	mul.wide.u32 	%rd9, %r4, 4;
	add.s64 	%rd10, %rd8, %rd9;
	ld.global.nc.f32 	%f1, [%rd10];
	shl.b32 	%r5, %r1, 2;
	shr.u32 	%r6, %r3, 4;
	or.b32  	%r7, %r5, %r6;
	mul.hi.u32 	%r8, %r7, 818089009;
	shr.u32 	%r9, %r8, 3;
	mul.lo.s32 	%r10, %r9, 42;
	sub.s32 	%r11, %r7, %r10;
	cvt.u16.u32 	%rs1, %r11;
	mul.lo.s16 	%rs2, %rs1, 86;
	shr.u16 	%rs3, %rs2, 8;
	cvt.u32.u16 	%r12, %rs3;
	mul.wide.u32 	%rd11, %r12, 4;
	add.s64 	%rd12, %rd7, %rd11;
	ld.global.nc.f32 	%f2, [%rd12];
	add.s64 	%rd13, %rd6, %rd11;
	ld.global.nc.f32 	%f3, [%rd13];
	fma.rn.f32 	%f4, %f1, %f2, %f3;
	add.s64 	%rd14, %rd5, %rd9;
	st.global.f32 	[%rd14], %f4;
	ret;

}


// ===== COMPILED SASS (sm_100) =====

	.target	sm_100

	.elftype	@"ET_EXEC"


//--------------------- .note.nv.tkinfo           --------------------------
	.section	.note.nv.tkinfo,"",@"SHT_NOTE"
	.sectionflags	@"SHF_NOTE_NV_TKINFO"
	.tkinfo
        /*0018*/ 	.word	0x00000002
        /*0030*/ 	.string	""
        /*0030*/ 	.string	"ptxas"
        /*0030*/ 	.string	"Cuda compilation tools, release 13.0, V13.0.88"
        /*0030*/ 	.string	"Build cuda_13.0.r13.0/compiler.36424714_0"
        /*0030*/ 	.string	"-arch sm_100 -m 64 "



//--------------------- .note.nv.cuinfo           --------------------------
	.section	.note.nv.cuinfo,"",@"SHT_NOTE"
	.sectionflags	@"SHF_NOTE_NV_CUINFO"
        /*0018*/ 	.short	0x0002
        /*001a*/ 	.short	0x0064
        /*001c*/ 	.short	0x0082
	.zero		2


//--------------------- .nv.info                  --------------------------
	.section	.nv.info,"",@"SHT_CUDA_INFO"
	.align	4


	//----- nvinfo : EIATTR_REGCOUNT
	.align		4
        /*0000*/ 	.byte	0x04, 0x2f
        /*0002*/ 	.short	(.L_1 - .L_0)
	.align		4
.L_0:
        /*0004*/ 	.word	index@(default_function_kernel)
        /*0008*/ 	.word	0x0000000e


	//----- nvinfo : EIATTR_FRAME_SIZE
	.align		4
.L_1:
        /*000c*/ 	.byte	0x04, 0x11
        /*000e*/ 	.short	(.L_3 - .L_2)
	.align		4
.L_2:
        /*0010*/ 	.word	index@(default_function_kernel)
        /*0014*/ 	.word	0x00000000


	//----- nvinfo : EIATTR_MIN_STACK_SIZE
	.align		4
.L_3:
        /*0018*/ 	.byte	0x04, 0x12
        /*001a*/ 	.short	(.L_5 - .L_4)
	.align		4
.L_4:
        /*001c*/ 	.word	index@(default_function_kernel)
        /*0020*/ 	.word	0x00000000
.L_5:


//--------------------- .nv.compat                --------------------------
	.section	.nv.compat,"",@"SHT_CUDA_COMPAT_INFO"
	.align	4
        /*0000*/ 	.byte	0x02, 0x09, 0x00, 0x00, 0x02, 0x02, 0x01, 0x00, 0x02, 0x05, 0x05, 0x00, 0x03, 0x07, 0x01, 0x01
        /*0010*/ 	.byte	0x02, 0x03, 0x00, 0x00, 0x02, 0x06, 0x01, 0x00, 0x04, 0x0b, 0x08, 0x00, 0x09, 0x00, 0x00, 0x00
        /*0020*/ 	.byte	0x00, 0x00, 0x00, 0x00


//--------------------- .nv.info.default_function_kernel --------------------------
	.section	.nv.info.default_function_kernel,"",@"SHT_CUDA_INFO"
	.sectionflags	@""
	.align	4


	//----- nvinfo : EIATTR_CUDA_API_VERSION
	.align		4
        /*0000*/ 	.byte	0x04, 0x37
        /*0002*/ 	.short	(.L_7 - .L_6)
.L_6:
        /*0004*/ 	.word	0x00000082


	//----- nvinfo : EIATTR_KPARAM_INFO
	.align		4
.L_7:
        /*0008*/ 	.byte	0x04, 0x17
        /*000a*/ 	.short	(.L_9 - .L_8)
.L_8:
        /*000c*/ 	.word	0x00000000
        /*0010*/ 	.short	0x0003
        /*0012*/ 	.short	0x0018
        /*0014*/ 	.byte	0x00, 0xf5, 0x21, 0x00


	//----- nvinfo : EIATTR_KPARAM_INFO
	.align		4
.L_9:
        /*0018*/ 	.byte	0x04, 0x17
        /*001a*/ 	.short	(.L_11 - .L_10)
.L_10:
        /*001c*/ 	.word	0x00000000
        /*0020*/ 	.short	0x0002
        /*0022*/ 	.short	0x0010
        /*0024*/ 	.byte	0x00, 0xf5, 0x21, 0x00


	//----- nvinfo : EIATTR_KPARAM_INFO
	.align		4
.L_11:
        /*0028*/ 	.byte	0x04, 0x17
        /*002a*/ 	.short	(.L_13 - .L_12)
.L_12:
        /*002c*/ 	.word	0x00000000
        /*0030*/ 	.short	0x0001
        /*0032*/ 	.short	0x0008
        /*0034*/ 	.byte	0x00, 0xf5, 0x21, 0x00


	//----- nvinfo : EIATTR_KPARAM_INFO
	.align		4
.L_13:
        /*0038*/ 	.byte	0x04, 0x17
        /*003a*/ 	.short	(.L_15 - .L_14)
.L_14:
        /*003c*/ 	.word	0x00000000
        /*0040*/ 	.short	0x0000
        /*0042*/ 	.short	0x0000
        /*0044*/ 	.byte	0x00, 0xf5, 0x21, 0x00


	//----- nvinfo : EIATTR_SPARSE_MMA_MASK
	.align		4
.L_15:
        /*0048*/ 	.byte	0x03, 0x50
        /*004a*/ 	.short	0x0000


	//----- nvinfo : EIATTR_MAXREG_COUNT
	.align		4
        /*004c*/ 	.byte	0x03, 0x1b
        /*004e*/ 	.short	0x00ff


	//----- nvinfo : EIATTR_MERCURY_ISA_VERSION
	.align		4
        /*0050*/ 	.byte	0x03, 0x5f
        /*0052*/ 	.short	0x0101


	//----- nvinfo : EIATTR_VRC_CTA_INIT_COUNT
	.align		4
        /*0054*/ 	.byte	0x02, 0x4a
	.zero		1
	.zero		1


	//----- nvinfo : EIATTR_EXIT_INSTR_OFFSETS
	.align		4
        /*0058*/ 	.byte	0x04, 0x1c
        /*005a*/ 	.short	(.L_17 - .L_16)


	//   ....[0]....
.L_16:
        /*005c*/ 	.word	0x000001e0


	//----- nvinfo : EIATTR_MAX_THREADS
	.align		4
.L_17:
        /*0060*/ 	.byte	0x04, 0x05
        /*0062*/ 	.short	(.L_19 - .L_18)
.L_18:
        /*0064*/ 	.word	0x00000040
        /*0068*/ 	.word	0x00000001
        /*006c*/ 	.word	0x00000001


	//----- nvinfo : EIATTR_CBANK_PARAM_SIZE
	.align		4
.L_19:
        /*0070*/ 	.byte	0x03, 0x19
        /*0072*/ 	.short	0x0020


	//----- nvinfo : EIATTR_PARAM_CBANK
	.align		4
        /*0074*/ 	.byte	0x04, 0x0a
        /*0076*/ 	.short	(.L_21 - .L_20)
	.align		4
.L_20:
        /*0078*/ 	.word	index@(.nv.constant0.default_function_kernel)
        /*007c*/ 	.short	0x0380
        /*007e*/ 	.short	0x0020


	//----- nvinfo : EIATTR_SW_WAR
	.align		4
.L_21:
        /*0080*/ 	.byte	0x04, 0x36
        /*0082*/ 	.short	(.L_23 - .L_22)
.L_22:
        /*0084*/ 	.word	0x00000008
.L_23:


//--------------------- .nv.callgraph             --------------------------
	.section	.nv.callgraph,"",@"SHT_CUDA_CALLGRAPH"
	.align	4
	.sectionentsize	8
	.align		4
        /*0000*/ 	.word	0x00000000
	.align		4
        /*0004*/ 	.word	0xffffffff
	.align		4
        /*0008*/ 	.word	0x00000000
	.align		4
        /*000c*/ 	.word	0xfffffffe
	.align		4
        /*0010*/ 	.word	0x00000000
	.align		4
        /*0014*/ 	.word	0xfffffffd
	.align		4
        /*0018*/ 	.word	0x00000000
	.align		4
        /*001c*/ 	.word	0xfffffffc


//--------------------- .text.default_function_kernel --------------------------
	.section	.text.default_function_kernel,"ax",@progbits
	.align	128
        .global         default_function_kernel
        .type           default_function_kernel,@function
        .size           default_function_kernel,(.L_x_1 - default_function_kernel)
        .other          default_function_kernel,@"STO_CUDA_ENTRY STV_DEFAULT"
default_function_kernel:
.text.default_function_kernel:
[----:B------:R-:W-:Y:S01]  /*0000*/  LDC R1, c[0x0][0x37c] ;  /* 0x0000df00ff017b82 */ /* 0x000fe20000000800 */
[----:B------:R-:W0:Y:S07]  /*0010*/  S2R R11, SR_TID.X ;  /* 0x00000000000b7919 */ /* 0x000e2e0000002100 */
[----:B------:R-:W1:Y:S01]  /*0020*/  S2UR UR4, SR_CTAID.X ;  /* 0x00000000000479c3 */ /* 0x000e620000002500 */
[----:B------:R-:W2:Y:S07]  /*0030*/  LDCU.64 UR6, c[0x0][0x358] ;  /* 0x00006b00ff0677ac */ /* 0x000eae0008000a00 */
[----:B------:R-:W3:Y:S08]  /*0040*/  LDC.64 R4, c[0x0][0x380] ;  /* 0x0000e000ff047b82 */ /* 0x000ef00000000a00 */
[----:B------:R-:W4:Y:S01]  /*0050*/  LDC.64 R6, c[0x0][0x390] ;  /* 0x0000e400ff067b82 */ /* 0x000f220000000a00 */
[----:B-1----:R-:W-:-:S02]  /*0060*/  USHF.L.U32 UR5, UR4, 0x2, URZ ;  /* 0x0000000204057899 */ /* 0x002fc400080006ff */
[----:B------:R-:W-:Y:S01]  /*0070*/  USHF.L.U32 UR4, UR4, 0x6, URZ ;  /* 0x0000000604047899 */ /* 0x000fe200080006ff */
[----:B0-----:R-:W-:-:S05]  /*0080*/  SHF.R.U32.HI R0, RZ, 0x4, R11 ;  /* 0x00000004ff007819 */ /* 0x001fca000001160b */
[----:B------:R-:W-:Y:S02]  /*0090*/  LOP3.LUT R11, R11, UR4, RZ, 0xfc, !PT ;  /* 0x000000040b0b7c12 */ /* 0x000fe4000f8efcff */
[----:B------:R-:W-:-:S05]  /*00a0*/  LOP3.LUT R0, R0, UR5, RZ, 0xfc, !PT ;  /* 0x0000000500007c12 */ /* 0x000fca000f8efcff */
[----:B------:R-:W-:-:S05]  /*00b0*/  IMAD.HI.U32 R2, R0, 0x30c30c31, RZ ;  /* 0x30c30c3100027827 */ /* 0x000fca00078e00ff */
[----:B------:R-:W-:-:S05]  /*00c0*/  SHF.R.U32.HI R3, RZ, 0x3, R2 ;  /* 0x00000003ff037819 */ /* 0x000fca0000011602 */
[----:B------:R-:W-:-:S05]  /*00d0*/  IMAD R3, R3, -0x2a, R0 ;  /* 0xffffffd603037824 */ /* 0x000fca00078e0200 */
[----:B------:R-:W-:Y:S02]  /*00e0*/  PRMT R0, R3, 0x9910, RZ ;  /* 0x0000991003007816 */ /* 0x000fe400000000ff */
[----:B------:R-:W0:Y:S03]  /*00f0*/  LDC.64 R2, c[0x0][0x398] ;  /* 0x0000e600ff027b82 */ /* 0x000e260000000a00 */
[----:B------:R-:W-:-:S05]  /*0100*/  IMAD R0, R0, 0x56, RZ ;  /* 0x0000005600007824 */ /* 0x000fca00078e02ff */
[----:B------:R-:W-:-:S04]  /*0110*/  LOP3.LUT R0, R0, 0xffff, RZ, 0xc0, !PT ;  /* 0x0000ffff00007812 */ /* 0x000fc800078ec0ff */
[----:B------:R-:W-:-:S04]  /*0120*/  SHF.R.U32.HI R0, RZ, 0x8, R0 ;  /* 0x00000008ff007819 */ /* 0x000fc80000011600 */
[----:B------:R-:W-:-:S05]  /*0130*/  LOP3.LUT R9, R0, 0xffff, RZ, 0xc0, !PT ;  /* 0x0000ffff00097812 */ /* 0x000fca00078ec0ff */
[----:B---3--:R-:W-:-:S04]  /*0140*/  IMAD.WIDE.U32 R4, R9, 0x4, R4 ;  /* 0x0000000409047825 */ /* 0x008fc800078e0004 */
[----:B0-----:R-:W-:Y:S02]  /*0150*/  IMAD.WIDE.U32 R2, R11, 0x4, R2 ;  /* 0x000000040b027825 */ /* 0x001fe400078e0002 */
[----:B--2---:R-:W2:Y:S02]  /*0160*/  LDG.E.CONSTANT R5, desc[UR6][R4.64] ;  /* 0x0000000604057981 */ /* 0x004ea4000c1e9900 */
[----:B----4-:R-:W-:Y:S02]  /*0170*/  IMAD.WIDE.U32 R6, R9, 0x4, R6 ;  /* 0x0000000409067825 */ /* 0x010fe400078e0006 */
[----:B------:R-:W2:Y:S01]  /*0180*/  LDG.E.CONSTANT R2, desc[UR6][R2.64] ;  /* 0x0000000602027981 */ /* 0x000ea2000c1e9900 */
[----:B------:R-:W0:Y:S03]  /*0190*/  LDC.64 R8, c[0x0][0x388] ;  /* 0x0000e200ff087b82 */ /* 0x000e260000000a00 */
[----:B------:R-:W2:Y:S01]  /*01a0*/  LDG.E.CONSTANT R7, desc[UR6][R6.64] ;  /* 0x0000000606077981 */ /* 0x000ea2000c1e9900 */
[----:B0-----:R-:W-:-:S04]  /*01b0*/  IMAD.WIDE.U32 R8, R11, 0x4, R8 ;  /* 0x000000040b087825 */ /* 0x001fc800078e0008 */
[----:B--2---:R-:W-:-:S05]  /*01c0*/  FFMA R11, R2, R5, R7 ;  /* 0x00000005020b7223 */ /* 0x004fca0000000007 */
[----:B------:R-:W-:Y:S01]  /*01d0*/  STG.E desc[UR6][R8.64], R11 ;  /* 0x0000000b08007986 */ /* 0x000fe2000c101906 */
[----:B------:R-:W-:Y:S05]  /*01e0*/  EXIT ;  /* 0x000000000000794d */ /* 0x000fea0003800000 */
.L_x_0:
[----:B------:R-:W-:-:S00]  /*01f0*/  BRA `(.L_x_0) ;  /* 0xfffffffc00fc7947 */ /* 0x000fc0000383ffff */
[----:B------:R-:W-:-:S00]  /*0200*/  NOP ;  /* 0x0000000000007918 */ /* 0x000fc00000000000 */
[----:B------:R-:W-:-:S00]  /*0210*/  NOP ;  /* 0x0000000000007918 */ /* 0x000fc00000000000 */
[----:B------:R-:W-:-:S00]  /*0220*/  NOP ;  /* 0x0000000000007918 */ /* 0x000fc00000000000 */
[----:B------:R-:W-:-:S00]  /*0230*/  NOP ;  /* 0x0000000000007918 */ /* 0x000fc00000000000 */
[----:B------:R-:W-:-:S00]  /*0240*/  NOP ;  /* 0x0000000000007918 */ /* 0x000fc00000000000 */
[----:B------:R-:W-:-:S00]  /*0250*/  NOP ;  /* 0x0000000000007918 */ /* 0x000fc00000000000 */
[----:B------:R-:W-:-:S00]  /*0260*/  NOP ;  /* 0x0000000000007918 */ /* 0x000fc00000000000 */
[----:B------:R-:W-:-:S00]  /*0270*/  NOP ;  /* 0x0000000000007918 */ /* 0x000fc00000000000 */
.L_x_1:


//--------------------- .nv.shared.reserved.0     --------------------------
	.section	.nv.shared.reserved.0,"aw",@nobits
	.weak		__nv_reservedSMEM_offset_0_alias
	.size		__nv_reservedSMEM_offset_0_alias, 0, 64
	.other		__nv_reservedSMEM_offset_0_alias,@"STO_CUDA_RESERVED_SHARED STV_DEFAULT"
__nv_reservedSMEM_offset_0_alias:
	.zero		0
	.zero		64


//--------------------- .nv.constant0.default_function_kernel --------------------------
	.section	.nv.constant0.default_function_kernel,"a",@progbits
	.sectionflags	@""
	.align	4
.nv.constant0.default_function_kernel:
	.zero		928


//--------------------- SYMBOLS --------------------------

	.type		.nv.reservedSmem.offset0,@object
	.size		.nv.reservedSmem.offset0,0x4
